//
// Generated by NVIDIA NVVM Compiler
//
// Compiler Build ID: CL-36424714
// Cuda compilation tools, release 13.0, V13.0.88
// Based on NVVM 20.0.0
//

.version 9.0
.target sm_100
.address_size 64

	// .globl	_Z21kernelUpdateInnerVectPsSt6vectorIPdSaIS1_EES3_iS0_IiSaIiEEi

.visible .entry _Z21kernelUpdateInnerVectPsSt6vectorIPdSaIS1_EES3_iS0_IiSaIiEEi(
	.param .u64 .ptr .align 1 _Z21kernelUpdateInnerVectPsSt6vectorIPdSaIS1_EES3_iS0_IiSaIiEEi_param_0,
	.param .align 8 .b8 _Z21kernelUpdateInnerVectPsSt6vectorIPdSaIS1_EES3_iS0_IiSaIiEEi_param_1[24],
	.param .align 8 .b8 _Z21kernelUpdateInnerVectPsSt6vectorIPdSaIS1_EES3_iS0_IiSaIiEEi_param_2[24],
	.param .u32 _Z21kernelUpdateInnerVectPsSt6vectorIPdSaIS1_EES3_iS0_IiSaIiEEi_param_3,
	.param .align 8 .b8 _Z21kernelUpdateInnerVectPsSt6vectorIPdSaIS1_EES3_iS0_IiSaIiEEi_param_4[24],
	.param .u32 _Z21kernelUpdateInnerVectPsSt6vectorIPdSaIS1_EES3_iS0_IiSaIiEEi_param_5
)
{


	ret;

}


// ===== COMPILED SASS (sm_100) =====

	.target	sm_100

	.elftype	@"ET_EXEC"


//--------------------- .note.nv.tkinfo           --------------------------
	.section	.note.nv.tkinfo,"",@"SHT_NOTE"
	.sectionflags	@"SHF_NOTE_NV_TKINFO"
	.tkinfo
        /*0018*/ 	.word	0x00000002
        /*0030*/ 	.string	""
        /*0030*/ 	.string	"ptxas"
        /*0030*/ 	.string	"Cuda compilation tools, release 13.0, V13.0.88"
        /*0030*/ 	.string	"Build cuda_13.0.r13.0/compiler.36424714_0"
        /*0030*/ 	.string	"-arch sm_100 -m 64 "



//--------------------- .note.nv.cuinfo           --------------------------
	.section	.note.nv.cuinfo,"",@"SHT_NOTE"
	.sectionflags	@"SHF_NOTE_NV_CUINFO"
        /*0018*/ 	.short	0x0002
        /*001a*/ 	.short	0x0064
        /*001c*/ 	.short	0x0082
	.zero		2


//--------------------- .nv.info                  --------------------------
	.section	.nv.info,"",@"SHT_CUDA_INFO"
	.align	4


	//----- nvinfo : EIATTR_REGCOUNT
	.align		4
        /*0000*/ 	.byte	0x04, 0x2f
        /*0002*/ 	.short	(.L_1 - .L_0)
	.align		4
.L_0:
        /*0004*/ 	.word	index@(_Z21kernelUpdateInnerVectPsSt6vectorIPdSaIS1_EES3_iS0_IiSaIiEEi)
        /*0008*/ 	.word	0x00000004


	//----- nvinfo : EIATTR_FRAME_SIZE
	.align		4
.L_1:
        /*000c*/ 	.byte	0x04, 0x11
        /*000e*/ 	.short	(.L_3 - .L_2)
	.align		4
.L_2:
        /*0010*/ 	.word	index@(_Z21kernelUpdateInnerVectPsSt6vectorIPdSaIS1_EES3_iS0_IiSaIiEEi)
        /*0014*/ 	.word	0x00000000


	//----- nvinfo : EIATTR_MIN_STACK_SIZE
	.align		4
.L_3:
        /*0018*/ 	.byte	0x04, 0x12
        /*001a*/ 	.short	(.L_5 - .L_4)
	.align		4
.L_4:
        /*001c*/ 	.word	index@(_Z21kernelUpdateInnerVectPsSt6vectorIPdSaIS1_EES3_iS0_IiSaIiEEi)
        /*0020*/ 	.word	0x00000000
.L_5:


//--------------------- .nv.compat                --------------------------
	.section	.nv.compat,"",@"SHT_CUDA_COMPAT_INFO"
	.align	4
        /*0000*/ 	.byte	0x02, 0x09, 0x00, 0x00, 0x02, 0x02, 0x01, 0x00, 0x02, 0x05, 0x05, 0x00, 0x03, 0x07, 0x01, 0x01
        /*0010*/ 	.byte	0x02, 0x03, 0x00, 0x00, 0x02, 0x06, 0x01, 0x00, 0x04, 0x0b, 0x08, 0x00, 0x09, 0x00, 0x00, 0x00
        /*0020*/ 	.byte	0x00, 0x00, 0x00, 0x00


//--------------------- .nv.info._Z21kernelUpdateInnerVectPsSt6vectorIPdSaIS1_EES3_iS0_IiSaIiEEi --------------------------
	.section	.nv.info._Z21kernelUpdateInnerVectPsSt6vectorIPdSaIS1_EES3_iS0_IiSaIiEEi,"",@"SHT_CUDA_INFO"
	.sectionflags	@""
	.align	4


	//----- nvinfo : EIATTR_CUDA_API_VERSION
	.align		4
        /*0000*/ 	.byte	0x04, 0x37
        /*0002*/ 	.short	(.L_7 - .L_6)
.L_6:
        /*0004*/ 	.word	0x00000082


	//----- nvinfo : EIATTR_KPARAM_INFO
	.align		4
.L_7:
        /*0008*/ 	.byte	0x04, 0x17
        /*000a*/ 	.short	(.L_9 - .L_8)
.L_8:
        /*000c*/ 	.word	0x00000000
        /*0010*/ 	.short	0x0005
        /*0012*/ 	.short	0x0058
        /*0014*/ 	.byte	0x00, 0xf0, 0x11, 0x00


	//----- nvinfo : EIATTR_KPARAM_INFO
	.align		4
.L_9:
        /*0018*/ 	.byte	0x04, 0x17
        /*001a*/ 	.short	(.L_11 - .L_10)
.L_10:
        /*001c*/ 	.word	0x00000000
        /*0020*/ 	.short	0x0004
        /*0022*/ 	.short	0x0040
        /*0024*/ 	.byte	0x00, 0xf0, 0x61, 0x00


	//----- nvinfo : EIATTR_KPARAM_INFO
	.align		4
.L_11:
        /*0028*/ 	.byte	0x04, 0x17
        /*002a*/ 	.short	(.L_13 - .L_12)
.L_12:
        /*002c*/ 	.word	0x00000000
        /*0030*/ 	.short	0x0003
        /*0032*/ 	.short	0x0038
        /*0034*/ 	.byte	0x00, 0xf0, 0x11, 0x00


	//----- nvinfo : EIATTR_KPARAM_INFO
	.align		4
.L_13:
        /*0038*/ 	.byte	0x04, 0x17
        /*003a*/ 	.short	(.L_15 - .L_14)
.L_14:
        /*003c*/ 	.word	0x00000000
        /*0040*/ 	.short	0x0002
        /*0042*/ 	.short	0x0020
        /*0044*/ 	.byte	0x00, 0xf0, 0x61, 0x00


	//----- nvinfo : EIATTR_KPARAM_INFO
	.align		4
.L_15:
        /*0048*/ 	.byte	0x04, 0x17
        /*004a*/ 	.short	(.L_17 - .L_16)
.L_16:
        /*004c*/ 	.word	0x00000000
        /*0050*/ 	.short	0x0001
        /*0052*/ 	.short	0x0008
        /*0054*/ 	.byte	0x00, 0xf0, 0x61, 0x00


	//----- nvinfo : EIATTR_KPARAM_INFO
	.align		4
.L_17:
        /*0058*/ 	.byte	0x04, 0x17
        /*005a*/ 	.short	(.L_19 - .L_18)
.L_18:
        /*005c*/ 	.word	0x00000000
        /*0060*/ 	.short	0x0000
        /*0062*/ 	.short	0x0000
        /*0064*/ 	.byte	0x00, 0xf5, 0x21, 0x00


	//----- nvinfo : EIATTR_SPARSE_MMA_MASK
	.align		4
.L_19:
        /*0068*/ 	.byte	0x03, 0x50
        /*006a*/ 	.short	0x0000


	//----- nvinfo : EIATTR_MAXREG_COUNT
	.align		4
        /*006c*/ 	.byte	0x03, 0x1b
        /*006e*/ 	.short	0x00ff


	//----- nvinfo : EIATTR_MERCURY_ISA_VERSION
	.align		4
        /*0070*/ 	.byte	0x03, 0x5f
        /*0072*/ 	.short	0x0101


	//----- nvinfo : EIATTR_VRC_CTA_INIT_COUNT
	.align		4
        /*0074*/ 	.byte	0x02, 0x4a
	.zero		1
	.zero		1


	//----- nvinfo : EIATTR_EXIT_INSTR_OFFSETS
	.align		4
        /*0078*/ 	.byte	0x04, 0x1c
        /*007a*/ 	.short	(.L_21 - .L_20)


	//   ....[0]....
.L_20:
        /*007c*/ 	.word	0x00000010


	//----- nvinfo : EIATTR_CBANK_PARAM_SIZE
	.align		4
.L_21:
        /*0080*/ 	.byte	0x03, 0x19
        /*0082*/ 	.short	0x005c


	//----- nvinfo : EIATTR_PARAM_CBANK
	.align		4
        /*0084*/ 	.byte	0x04, 0x0a
        /*0086*/ 	.short	(.L_23 - .L_22)
	.align		4
.L_22:
        /*0088*/ 	.word	index@(.nv.constant0._Z21kernelUpdateInnerVectPsSt6vectorIPdSaIS1_EES3_iS0_IiSaIiEEi)
        /*008c*/ 	.short	0x0380
        /*008e*/ 	.short	0x005c


	//----- nvinfo : EIATTR_SW_WAR
	.align		4
.L_23:
        /*0090*/ 	.byte	0x04, 0x36
        /*0092*/ 	.short	(.L_25 - .L_24)
.L_24:
        /*0094*/ 	.word	0x00000008
.L_25:


//--------------------- .nv.callgraph             --------------------------
	.section	.nv.callgraph,"",@"SHT_CUDA_CALLGRAPH"
	.align	4
	.sectionentsize	8
	.align		4
        /*0000*/ 	.word	0x00000000
	.align		4
        /*0004*/ 	.word	0xffffffff
	.align		4
        /*0008*/ 	.word	0x00000000
	.align		4
        /*000c*/ 	.word	0xfffffffe
	.align		4
        /*0010*/ 	.word	0x00000000
	.align		4
        /*0014*/ 	.word	0xfffffffd
	.align		4
        /*0018*/ 	.word	0x00000000
	.align		4
        /*001c*/ 	.word	0xfffffffc


//--------------------- .text._Z21kernelUpdateInnerVectPsSt6vectorIPdSaIS1_EES3_iS0_IiSaIiEEi --------------------------
	.section	.text._Z21kernelUpdateInnerVectPsSt6vectorIPdSaIS1_EES3_iS0_IiSaIiEEi,"ax",@progbits
	.align	128
        .global         _Z21kernelUpdateInnerVectPsSt6vectorIPdSaIS1_EES3_iS0_IiSaIiEEi
        .type           _Z21kernelUpdateInnerVectPsSt6vectorIPdSaIS1_EES3_iS0_IiSaIiEEi,@function
        .size           _Z21kernelUpdateInnerVectPsSt6vectorIPdSaIS1_EES3_iS0_IiSaIiEEi,(.L_x_1 - _Z21kernelUpdateInnerVectPsSt6vectorIPdSaIS1_EES3_iS0_IiSaIiEEi)
        .other          _Z21kernelUpdateInnerVectPsSt6vectorIPdSaIS1_EES3_iS0_IiSaIiEEi,@"STO_CUDA_ENTRY STV_DEFAULT"
_Z21kernelUpdateInnerVectPsSt6vectorIPdSaIS1_EES3_iS0_IiSaIiEEi:
.text._Z21kernelUpdateInnerVectPsSt6vectorIPdSaIS1_EES3_iS0_IiSaIiEEi:
[----:B------:R-:W-:Y:S01]  /*0000*/  LDC R1, c[0x0][0x37c] ;  /* 0x0000df00ff017b82 */ /* 0x000fe20000000800 */
[----:B------:R-:W-:Y:S05]  /*0010*/  EXIT ;  /* 0x000000000000794d */ /* 0x000fea0003800000 */
.L_x_0:
[----:B------:R-:W-:-:S00]  /*0020*/  BRA `(.L_x_0) ;  /* 0xfffffffc00fc7947 */ /* 0x000fc0000383ffff */
[----:B------:R-:W-:-:S00]  /*0030*/  NOP ;  /* 0x0000000000007918 */ /* 0x000fc00000000000 */
        /* <DEDUP_REMOVED lines=12> */
.L_x_1:


//--------------------- .nv.shared.reserved.0     --------------------------
	.section	.nv.shared.reserved.0,"aw",@nobits
	.weak		__nv_reservedSMEM_offset_0_alias
	.size		__nv_reservedSMEM_offset_0_alias, 0, 64
	.other		__nv_reservedSMEM_offset_0_alias,@"STO_CUDA_RESERVED_SHARED STV_DEFAULT"
__nv_reservedSMEM_offset_0_alias:
	.zero		0
	.zero		64


//--------------------- .nv.constant0._Z21kernelUpdateInnerVectPsSt6vectorIPdSaIS1_EES3_iS0_IiSaIiEEi --------------------------
	.section	.nv.constant0._Z21kernelUpdateInnerVectPsSt6vectorIPdSaIS1_EES3_iS0_IiSaIiEEi,"a",@progbits
	.sectionflags	@""
	.align	4
.nv.constant0._Z21kernelUpdateInnerVectPsSt6vectorIPdSaIS1_EES3_iS0_IiSaIiEEi:
	.zero		988


//--------------------- SYMBOLS --------------------------

	.type		.nv.reservedSmem.offset0,@object
	.size		.nv.reservedSmem.offset0,0x4
